//
// Generated by NVIDIA NVVM Compiler
//
// Compiler Build ID: CL-36424714
// Cuda compilation tools, release 13.0, V13.0.88
// Based on NVVM 20.0.0
//

.version 9.0
.target sm_100
.address_size 64

	// .globl	_Z15add_bias_kernelP6__halfPKS_iii

.visible .entry _Z15add_bias_kernelP6__halfPKS_iii(
	.param .u64 .ptr .align 1 _Z15add_bias_kernelP6__halfPKS_iii_param_0,
	.param .u64 .ptr .align 1 _Z15add_bias_kernelP6__halfPKS_iii_param_1,
	.param .u32 _Z15add_bias_kernelP6__halfPKS_iii_param_2,
	.param .u32 _Z15add_bias_kernelP6__halfPKS_iii_param_3,
	.param .u32 _Z15add_bias_kernelP6__halfPKS_iii_param_4
)
{
	.reg .pred 	%p<2>;
	.reg .b16 	%rs<4>;
	.reg .b32 	%r<11>;
	.reg .b64 	%rd<9>;

	ld.param.u64 	%rd1, [_Z15add_bias_kernelP6__halfPKS_iii_param_0];
	ld.param.u64 	%rd2, [_Z15add_bias_kernelP6__halfPKS_iii_param_1];
	ld.param.u32 	%r3, [_Z15add_bias_kernelP6__halfPKS_iii_param_2];
	ld.param.u32 	%r4, [_Z15add_bias_kernelP6__halfPKS_iii_param_3];
	ld.param.u32 	%r2, [_Z15add_bias_kernelP6__halfPKS_iii_param_4];
	mov.u32 	%r5, %ctaid.x;
	mov.u32 	%r6, %ntid.x;
	mov.u32 	%r7, %tid.x;
	mad.lo.s32 	%r1, %r5, %r6, %r7;
	mul.lo.s32 	%r8, %r4, %r3;
	mul.lo.s32 	%r9, %r8, %r2;
	setp.ge.s32 	%p1, %r1, %r9;
	@%p1 bra 	$L__BB0_2;
	cvta.to.global.u64 	%rd3, %rd1;
	cvta.to.global.u64 	%rd4, %rd2;
	rem.s32 	%r10, %r1, %r2;
	mul.wide.s32 	%rd5, %r1, 2;
	add.s64 	%rd6, %rd3, %rd5;
	ld.global.u16 	%rs2, [%rd6];
	mul.wide.s32 	%rd7, %r10, 2;
	add.s64 	%rd8, %rd4, %rd7;
	ld.global.u16 	%rs3, [%rd8];
	// begin inline asm
	{add.f16 %rs1,%rs2,%rs3;
}
	// end inline asm
	st.global.u16 	[%rd6], %rs1;
$L__BB0_2:
	ret;

}


// ===== COMPILED SASS (sm_100) =====

	.target	sm_100

	.elftype	@"ET_EXEC"


//--------------------- .note.nv.tkinfo           --------------------------
	.section	.note.nv.tkinfo,"",@"SHT_NOTE"
	.sectionflags	@"SHF_NOTE_NV_TKINFO"
	.tkinfo
        /*0018*/ 	.word	0x00000002
        /*0030*/ 	.string	""
        /*0030*/ 	.string	"ptxas"
        /*0030*/ 	.string	"Cuda compilation tools, release 13.0, V13.0.88"
        /*0030*/ 	.string	"Build cuda_13.0.r13.0/compiler.36424714_0"
        /*0030*/ 	.string	"-arch sm_100 -m 64 "



//--------------------- .note.nv.cuinfo           --------------------------
	.section	.note.nv.cuinfo,"",@"SHT_NOTE"
	.sectionflags	@"SHF_NOTE_NV_CUINFO"
        /*0018*/ 	.short	0x0002
        /*001a*/ 	.short	0x0064
        /*001c*/ 	.short	0x0082
	.zero		2


//--------------------- .nv.info                  --------------------------
	.section	.nv.info,"",@"SHT_CUDA_INFO"
	.align	4


	//----- nvinfo : EIATTR_REGCOUNT
	.align		4
        /*0000*/ 	.byte	0x04, 0x2f
        /*0002*/ 	.short	(.L_1 - .L_0)
	.align		4
.L_0:
        /*0004*/ 	.word	index@(_Z15add_bias_kernelP6__halfPKS_iii)
        /*0008*/ 	.word	0x0000000c


	//----- nvinfo : EIATTR_FRAME_SIZE
	.align		4
.L_1:
        /*000c*/ 	.byte	0x04, 0x11
        /*000e*/ 	.short	(.L_3 - .L_2)
	.align		4
.L_2:
        /*0010*/ 	.word	index@(_Z15add_bias_kernelP6__halfPKS_iii)
        /*0014*/ 	.word	0x00000000


	//----- nvinfo : EIATTR_MIN_STACK_SIZE
	.align		4
.L_3:
        /*0018*/ 	.byte	0x04, 0x12
        /*001a*/ 	.short	(.L_5 - .L_4)
	.align		4
.L_4:
        /*001c*/ 	.word	index@(_Z15add_bias_kernelP6__halfPKS_iii)
        /*0020*/ 	.word	0x00000000
.L_5:


//--------------------- .nv.compat                --------------------------
	.section	.nv.compat,"",@"SHT_CUDA_COMPAT_INFO"
	.align	4
        /*0000*/ 	.byte	0x02, 0x09, 0x00, 0x00, 0x02, 0x02, 0x01, 0x00, 0x02, 0x05, 0x05, 0x00, 0x03, 0x07, 0x01, 0x01
        /*0010*/ 	.byte	0x02, 0x03, 0x00, 0x00, 0x02, 0x06, 0x01, 0x00, 0x04, 0x0b, 0x08, 0x00, 0x09, 0x00, 0x00, 0x00
        /*0020*/ 	.byte	0x00, 0x00, 0x00, 0x00


//--------------------- .nv.info._Z15add_bias_kernelP6__halfPKS_iii --------------------------
	.section	.nv.info._Z15add_bias_kernelP6__halfPKS_iii,"",@"SHT_CUDA_INFO"
	.sectionflags	@""
	.align	4


	//----- nvinfo : EIATTR_CUDA_API_VERSION
	.align		4
        /*0000*/ 	.byte	0x04, 0x37
        /*0002*/ 	.short	(.L_7 - .L_6)
.L_6:
        /*0004*/ 	.word	0x00000082


	//----- nvinfo : EIATTR_KPARAM_INFO
	.align		4
.L_7:
        /*0008*/ 	.byte	0x04, 0x17
        /*000a*/ 	.short	(.L_9 - .L_8)
.L_8:
        /*000c*/ 	.word	0x00000000
        /*0010*/ 	.short	0x0004
        /*0012*/ 	.short	0x0018
        /*0014*/ 	.byte	0x00, 0xf0, 0x11, 0x00


	//----- nvinfo : EIATTR_KPARAM_INFO
	.align		4
.L_9:
        /*0018*/ 	.byte	0x04, 0x17
        /*001a*/ 	.short	(.L_11 - .L_10)
.L_10:
        /*001c*/ 	.word	0x00000000
        /*0020*/ 	.short	0x0003
        /*0022*/ 	.short	0x0014
        /*0024*/ 	.byte	0x00, 0xf0, 0x11, 0x00


	//----- nvinfo : EIATTR_KPARAM_INFO
	.align		4
.L_11:
        /*0028*/ 	.byte	0x04, 0x17
        /*002a*/ 	.short	(.L_13 - .L_12)
.L_12:
        /*002c*/ 	.word	0x00000000
        /*0030*/ 	.short	0x0002
        /*0032*/ 	.short	0x0010
        /*0034*/ 	.byte	0x00, 0xf0, 0x11, 0x00


	//----- nvinfo : EIATTR_KPARAM_INFO
	.align		4
.L_13:
        /*0038*/ 	.byte	0x04, 0x17
        /*003a*/ 	.short	(.L_15 - .L_14)
.L_14:
        /*003c*/ 	.word	0x00000000
        /*0040*/ 	.short	0x0001
        /*0042*/ 	.short	0x0008
        /*0044*/ 	.byte	0x00, 0xf5, 0x21, 0x00


	//----- nvinfo : EIATTR_KPARAM_INFO
	.align		4
.L_15:
        /*0048*/ 	.byte	0x04, 0x17
        /*004a*/ 	.short	(.L_17 - .L_16)
.L_16:
        /*004c*/ 	.word	0x00000000
        /*0050*/ 	.short	0x0000
        /*0052*/ 	.short	0x0000
        /*0054*/ 	.byte	0x00, 0xf5, 0x21, 0x00


	//----- nvinfo : EIATTR_SPARSE_MMA_MASK
	.align		4
.L_17:
        /*0058*/ 	.byte	0x03, 0x50
        /*005a*/ 	.short	0x0000


	//----- nvinfo : EIATTR_MAXREG_COUNT
	.align		4
        /*005c*/ 	.byte	0x03, 0x1b
        /*005e*/ 	.short	0x00ff


	//----- nvinfo : EIATTR_MERCURY_ISA_VERSION
	.align		4
        /*0060*/ 	.byte	0x03, 0x5f
        /*0062*/ 	.short	0x0101


	//----- nvinfo : EIATTR_VRC_CTA_INIT_COUNT
	.align		4
        /*0064*/ 	.byte	0x02, 0x4a
	.zero		1
	.zero		1


	//----- nvinfo : EIATTR_EXIT_INSTR_OFFSETS
	.align		4
        /*0068*/ 	.byte	0x04, 0x1c
        /*006a*/ 	.short	(.L_19 - .L_18)


	//   ....[0]....
.L_18:
        /*006c*/ 	.word	0x000000a0


	//   ....[1]....
        /*0070*/ 	.word	0x00000290


	//----- nvinfo : EIATTR_CBANK_PARAM_SIZE
	.align		4
.L_19:
        /*0074*/ 	.byte	0x03, 0x19
        /*0076*/ 	.short	0x001c


	//----- nvinfo : EIATTR_PARAM_CBANK
	.align		4
        /*0078*/ 	.byte	0x04, 0x0a
        /*007a*/ 	.short	(.L_21 - .L_20)
	.align		4
.L_20:
        /*007c*/ 	.word	index@(.nv.constant0._Z15add_bias_kernelP6__halfPKS_iii)
        /*0080*/ 	.short	0x0380
        /*0082*/ 	.short	0x001c


	//----- nvinfo : EIATTR_SW_WAR
	.align		4
.L_21:
        /*0084*/ 	.byte	0x04, 0x36
        /*0086*/ 	.short	(.L_23 - .L_22)
.L_22:
        /*0088*/ 	.word	0x00000008
.L_23:


//--------------------- .nv.callgraph             --------------------------
	.section	.nv.callgraph,"",@"SHT_CUDA_CALLGRAPH"
	.align	4
	.sectionentsize	8
	.align		4
        /*0000*/ 	.word	0x00000000
	.align		4
        /*0004*/ 	.word	0xffffffff
	.align		4
        /*0008*/ 	.word	0x00000000
	.align		4
        /*000c*/ 	.word	0xfffffffe
	.align		4
        /*0010*/ 	.word	0x00000000
	.align		4
        /*0014*/ 	.word	0xfffffffd
	.align		4
        /*0018*/ 	.word	0x00000000
	.align		4
        /*001c*/ 	.word	0xfffffffc


//--------------------- .text._Z15add_bias_kernelP6__halfPKS_iii --------------------------
	.section	.text._Z15add_bias_kernelP6__halfPKS_iii,"ax",@progbits
	.align	128
        .global         _Z15add_bias_kernelP6__halfPKS_iii
        .type           _Z15add_bias_kernelP6__halfPKS_iii,@function
        .size           _Z15add_bias_kernelP6__halfPKS_iii,(.L_x_1 - _Z15add_bias_kernelP6__halfPKS_iii)
        .other          _Z15add_bias_kernelP6__halfPKS_iii,@"STO_CUDA_ENTRY STV_DEFAULT"
_Z15add_bias_kernelP6__halfPKS_iii:
.text._Z15add_bias_kernelP6__halfPKS_iii:
[----:B------:R-:W-:Y:S01]  /*0000*/  LDC R1, c[0x0][0x37c] ;  /* 0x0000df00ff017b82 */ /* 0x000fe20000000800 */
[----:B------:R-:W0:Y:S07]  /*0010*/  S2R R0, SR_TID.X ;  /* 0x0000000000007919 */ /* 0x000e2e0000002100 */
[----:B------:R-:W0:Y:S01]  /*0020*/  S2UR UR6, SR_CTAID.X ;  /* 0x00000000000679c3 */ /* 0x000e220000002500 */
[----:B------:R-:W1:Y:S07]  /*0030*/  LDCU.64 UR4, c[0x0][0x390] ;  /* 0x00007200ff0477ac */ /* 0x000e6e0008000a00 */
[----:B------:R-:W0:Y:S08]  /*0040*/  LDC R7, c[0x0][0x360] ;  /* 0x0000d800ff077b82 */ /* 0x000e300000000800 */
[----:B------:R-:W2:Y:S01]  /*0050*/  LDC R6, c[0x0][0x398] ;  /* 0x0000e600ff067b82 */ /* 0x000ea20000000800 */
[----:B-1----:R-:W-:Y:S01]  /*0060*/  UIMAD UR4, UR5, UR4, URZ ;  /* 0x00000004050472a4 */ /* 0x002fe2000f8e02ff */
[----:B0-----:R-:W-:-:S05]  /*0070*/  IMAD R7, R7, UR6, R0 ;  /* 0x0000000607077c24 */ /* 0x001fca000f8e0200 */
[----:B--2---:R-:W-:-:S05]  /*0080*/  IMAD R0, R6, UR4, RZ ;  /* 0x0000000406007c24 */ /* 0x004fca000f8e02ff */
[----:B------:R-:W-:-:S13]  /*0090*/  ISETP.GE.AND P0, PT, R7, R0, PT ;  /* 0x000000000700720c */ /* 0x000fda0003f06270 */
[----:B------:R-:W-:Y:S05]  /*00a0*/  @P0 EXIT ;  /* 0x000000000000094d */ /* 0x000fea0003800000 */
[----:B------:R-:W-:Y:S01]  /*00b0*/  IABS R9, R6 ;  /* 0x0000000600097213 */ /* 0x000fe20000000000 */
[----:B------:R-:W0:Y:S01]  /*00c0*/  LDCU.64 UR4, c[0x0][0x358] ;  /* 0x00006b00ff0477ac */ /* 0x000e220008000a00 */
[----:B------:R-:W-:Y:S02]  /*00d0*/  ISETP.GE.AND P2, PT, R7, RZ, PT ;  /* 0x000000ff0700720c */ /* 0x000fe40003f46270 */
[----:B------:R-:W1:Y:S08]  /*00e0*/  I2F.RP R0, R9 ;  /* 0x0000000900007306 */ /* 0x000e700000209400 */
[----:B-1----:R-:W1:Y:S02]  /*00f0*/  MUFU.RCP R0, R0 ;  /* 0x0000000000007308 */ /* 0x002e640000001000 */
[----:B-1----:R-:W-:-:S06]  /*0100*/  IADD3 R2, PT, PT, R0, 0xffffffe, RZ ;  /* 0x0ffffffe00027810 */ /* 0x002fcc0007ffe0ff */
[----:B------:R1:W2:Y:S02]  /*0110*/  F2I.FTZ.U32.TRUNC.NTZ R3, R2 ;  /* 0x0000000200037305 */ /* 0x0002a4000021f000 */
[----:B-1----:R-:W-:Y:S01]  /*0120*/  IMAD.MOV.U32 R2, RZ, RZ, RZ ;  /* 0x000000ffff027224 */ /* 0x002fe200078e00ff */
[----:B--2---:R-:W-:-:S05]  /*0130*/  IADD3 R4, PT, PT, RZ, -R3, RZ ;  /* 0x80000003ff047210 */ /* 0x004fca0007ffe0ff */
[----:B------:R-:W-:Y:S01]  /*0140*/  IMAD R5, R4, R9, RZ ;  /* 0x0000000904057224 */ /* 0x000fe200078e02ff */
[----:B------:R-:W-:-:S03]  /*0150*/  IABS R4, R7 ;  /* 0x0000000700047213 */ /* 0x000fc60000000000 */
[----:B------:R-:W-:-:S06]  /*0160*/  IMAD.HI.U32 R3, R3, R5, R2 ;  /* 0x0000000503037227 */ /* 0x000fcc00078e0002 */
[----:B------:R-:W-:-:S05]  /*0170*/  IMAD.HI.U32 R3, R3, R4, RZ ;  /* 0x0000000403037227 */ /* 0x000fca00078e00ff */
[----:B------:R-:W-:-:S05]  /*0180*/  IADD3 R3, PT, PT, -R3, RZ, RZ ;  /* 0x000000ff03037210 */ /* 0x000fca0007ffe1ff */
[C---:B------:R-:W-:Y:S02]  /*0190*/  IMAD R0, R9.reuse, R3, R4 ;  /* 0x0000000309007224 */ /* 0x040fe400078e0204 */
[----:B------:R-:W1:Y:S03]  /*01a0*/  LDC.64 R4, c[0x0][0x388] ;  /* 0x0000e200ff047b82 */ /* 0x000e660000000a00 */
[----:B------:R-:W-:-:S05]  /*01b0*/  ISETP.GT.U32.AND P0, PT, R9, R0, PT ;  /* 0x000000000900720c */ /* 0x000fca0003f04070 */
[----:B------:R-:W2:Y:S08]  /*01c0*/  LDC.64 R2, c[0x0][0x380] ;  /* 0x0000e000ff027b82 */ /* 0x000eb00000000a00 */
[----:B------:R-:W-:Y:S01]  /*01d0*/  @!P0 IMAD.IADD R0, R0, 0x1, -R9 ;  /* 0x0000000100008824 */ /* 0x000fe200078e0a09 */
[----:B------:R-:W-:-:S04]  /*01e0*/  ISETP.NE.AND P0, PT, R6, RZ, PT ;  /* 0x000000ff0600720c */ /* 0x000fc80003f05270 */
[----:B------:R-:W-:Y:S01]  /*01f0*/  ISETP.GT.U32.AND P1, PT, R9, R0, PT ;  /* 0x000000000900720c */ /* 0x000fe20003f24070 */
[----:B--2---:R-:W-:-:S12]  /*0200*/  IMAD.WIDE R2, R7, 0x2, R2 ;  /* 0x0000000207027825 */ /* 0x004fd800078e0202 */
[----:B------:R-:W-:-:S05]  /*0210*/  @!P1 IADD3 R0, PT, PT, R0, -R9, RZ ;  /* 0x8000000900009210 */ /* 0x000fca0007ffe0ff */
[----:B------:R-:W-:Y:S01]  /*0220*/  @!P2 IMAD.MOV R0, RZ, RZ, -R0 ;  /* 0x000000ffff00a224 */ /* 0x000fe200078e0a00 */
[----:B------:R-:W-:-:S05]  /*0230*/  @!P0 LOP3.LUT R0, RZ, R6, RZ, 0x33, !PT ;  /* 0x00000006ff008212 */ /* 0x000fca00078e33ff */
[----:B-1----:R-:W-:Y:S02]  /*0240*/  IMAD.WIDE R4, R0, 0x2, R4 ;  /* 0x0000000200047825 */ /* 0x002fe400078e0204 */
[----:B0-----:R-:W2:Y:S04]  /*0250*/  LDG.E.U16 R0, desc[UR4][R2.64] ;  /* 0x0000000402007981 */ /* 0x001ea8000c1e1500 */
[----:B------:R-:W2:Y:S02]  /*0260*/  LDG.E.U16 R5, desc[UR4][R4.64] ;  /* 0x0000000404057981 */ /* 0x000ea4000c1e1500 */
[----:B--2---:R-:W-:-:S05]  /*0270*/  HADD2 R0, R0.H0_H0, R5.H0_H0 ;  /* 0x2000000500007230 */ /* 0x004fca0000000800 */
[----:B------:R-:W-:Y:S01]  /*0280*/  STG.E.U16 desc[UR4][R2.64], R0 ;  /* 0x0000000002007986 */ /* 0x000fe2000c101504 */
[----:B------:R-:W-:Y:S05]  /*0290*/  EXIT ;  /* 0x000000000000794d */ /* 0x000fea0003800000 */
.L_x_0:
[----:B------:R-:W-:-:S00]  /*02a0*/  BRA `(.L_x_0) ;  /* 0xfffffffc00fc7947 */ /* 0x000fc0000383ffff */
[----:B------:R-:W-:-:S00]  /*02b0*/  NOP ;  /* 0x0000000000007918 */ /* 0x000fc00000000000 */
        /* <DEDUP_REMOVED lines=12> */
.L_x_1:


//--------------------- .nv.shared.reserved.0     --------------------------
	.section	.nv.shared.reserved.0,"aw",@nobits
	.weak		__nv_reservedSMEM_offset_0_alias
	.size		__nv_reservedSMEM_offset_0_alias, 0, 64
	.other		__nv_reservedSMEM_offset_0_alias,@"STO_CUDA_RESERVED_SHARED STV_DEFAULT"
__nv_reservedSMEM_offset_0_alias:
	.zero		0
	.zero		64


//--------------------- .nv.constant0._Z15add_bias_kernelP6__halfPKS_iii --------------------------
	.section	.nv.constant0._Z15add_bias_kernelP6__halfPKS_iii,"a",@progbits
	.sectionflags	@""
	.align	4
.nv.constant0._Z15add_bias_kernelP6__halfPKS_iii:
	.zero		924


//--------------------- SYMBOLS --------------------------

	.type		.nv.reservedSmem.offset0,@object
	.size		.nv.reservedSmem.offset0,0x4
